//
// Generated by NVIDIA NVVM Compiler
//
// Compiler Build ID: CL-36424714
// Cuda compilation tools, release 13.0, V13.0.88
// Based on NVVM 20.0.0
//

.version 9.0
.target sm_100
.address_size 64

	// .globl	_Z17reduce_max_kernelPdS_i
.extern .shared .align 16 .b8 sdata[];

.visible .entry _Z17reduce_max_kernelPdS_i(
	.param .u64 .ptr .align 1 _Z17reduce_max_kernelPdS_i_param_0,
	.param .u64 .ptr .align 1 _Z17reduce_max_kernelPdS_i_param_1,
	.param .u32 _Z17reduce_max_kernelPdS_i_param_2
)
{
	.reg .pred 	%p<7>;
	.reg .b32 	%r<14>;
	.reg .b64 	%rd<9>;
	.reg .b64 	%fd<8>;

	ld.param.u64 	%rd1, [_Z17reduce_max_kernelPdS_i_param_0];
	ld.param.u64 	%rd2, [_Z17reduce_max_kernelPdS_i_param_1];
	ld.param.u32 	%r8, [_Z17reduce_max_kernelPdS_i_param_2];
	mov.u32 	%r1, %tid.x;
	mov.u32 	%r2, %ctaid.x;
	mov.u32 	%r13, %ntid.x;
	mad.lo.s32 	%r4, %r2, %r13, %r1;
	setp.ge.s32 	%p1, %r4, %r8;
	mov.f64 	%fd7, 0dC1CDCD6500000000;
	@%p1 bra 	$L__BB0_2;
	cvta.to.global.u64 	%rd3, %rd1;
	mul.wide.s32 	%rd4, %r4, 8;
	add.s64 	%rd5, %rd3, %rd4;
	ld.global.f64 	%fd7, [%rd5];
$L__BB0_2:
	shl.b32 	%r9, %r1, 3;
	mov.u32 	%r10, sdata;
	add.s32 	%r5, %r10, %r9;
	st.shared.f64 	[%r5], %fd7;
	bar.sync 	0;
	setp.lt.u32 	%p2, %r13, 2;
	@%p2 bra 	$L__BB0_7;
$L__BB0_3:
	mov.u32 	%r6, %r13;
	shr.u32 	%r13, %r6, 1;
	setp.ge.u32 	%p3, %r1, %r13;
	@%p3 bra 	$L__BB0_6;
	shl.b32 	%r11, %r13, 3;
	add.s32 	%r12, %r5, %r11;
	ld.shared.f64 	%fd3, [%r12];
	ld.shared.f64 	%fd5, [%r5];
	setp.leu.f64 	%p4, %fd3, %fd5;
	@%p4 bra 	$L__BB0_6;
	st.shared.f64 	[%r5], %fd3;
$L__BB0_6:
	bar.sync 	0;
	setp.gt.u32 	%p5, %r6, 3;
	@%p5 bra 	$L__BB0_3;
$L__BB0_7:
	setp.ne.s32 	%p6, %r1, 0;
	@%p6 bra 	$L__BB0_9;
	ld.shared.f64 	%fd6, [sdata];
	cvta.to.global.u64 	%rd6, %rd2;
	mul.wide.u32 	%rd7, %r2, 8;
	add.s64 	%rd8, %rd6, %rd7;
	st.global.f64 	[%rd8], %fd6;
$L__BB0_9:
	ret;

}


// ===== COMPILED SASS (sm_100) =====

	.target	sm_100

	.elftype	@"ET_EXEC"


//--------------------- .note.nv.tkinfo           --------------------------
	.section	.note.nv.tkinfo,"",@"SHT_NOTE"
	.sectionflags	@"SHF_NOTE_NV_TKINFO"
	.tkinfo
        /*0018*/ 	.word	0x00000002
        /*0030*/ 	.string	""
        /*0030*/ 	.string	"ptxas"
        /*0030*/ 	.string	"Cuda compilation tools, release 13.0, V13.0.88"
        /*0030*/ 	.string	"Build cuda_13.0.r13.0/compiler.36424714_0"
        /*0030*/ 	.string	"-arch sm_100 -m 64 "



//--------------------- .note.nv.cuinfo           --------------------------
	.section	.note.nv.cuinfo,"",@"SHT_NOTE"
	.sectionflags	@"SHF_NOTE_NV_CUINFO"
        /*0018*/ 	.short	0x0002
        /*001a*/ 	.short	0x0064
        /*001c*/ 	.short	0x0082
	.zero		2


//--------------------- .nv.info                  --------------------------
	.section	.nv.info,"",@"SHT_CUDA_INFO"
	.align	4


	//----- nvinfo : EIATTR_REGCOUNT
	.align		4
        /*0000*/ 	.byte	0x04, 0x2f
        /*0002*/ 	.short	(.L_1 - .L_0)
	.align		4
.L_0:
        /*0004*/ 	.word	index@(_Z17reduce_max_kernelPdS_i)
        /*0008*/ 	.word	0x0000000c


	//----- nvinfo : EIATTR_FRAME_SIZE
	.align		4
.L_1:
        /*000c*/ 	.byte	0x04, 0x11
        /*000e*/ 	.short	(.L_3 - .L_2)
	.align		4
.L_2:
        /*0010*/ 	.word	index@(_Z17reduce_max_kernelPdS_i)
        /*0014*/ 	.word	0x00000000


	//----- nvinfo : EIATTR_MIN_STACK_SIZE
	.align		4
.L_3:
        /*0018*/ 	.byte	0x04, 0x12
        /*001a*/ 	.short	(.L_5 - .L_4)
	.align		4
.L_4:
        /*001c*/ 	.word	index@(_Z17reduce_max_kernelPdS_i)
        /*0020*/ 	.word	0x00000000
.L_5:


//--------------------- .nv.compat                --------------------------
	.section	.nv.compat,"",@"SHT_CUDA_COMPAT_INFO"
	.align	4
        /*0000*/ 	.byte	0x02, 0x09, 0x00, 0x00, 0x02, 0x02, 0x01, 0x00, 0x02, 0x05, 0x05, 0x00, 0x03, 0x07, 0x01, 0x01
        /*0010*/ 	.byte	0x02, 0x03, 0x00, 0x00, 0x02, 0x06, 0x01, 0x00, 0x04, 0x0b, 0x08, 0x00, 0x01, 0x00, 0x00, 0x00
        /*0020*/ 	.byte	0x00, 0x00, 0x00, 0x00


//--------------------- .nv.info._Z17reduce_max_kernelPdS_i --------------------------
	.section	.nv.info._Z17reduce_max_kernelPdS_i,"",@"SHT_CUDA_INFO"
	.sectionflags	@""
	.align	4


	//----- nvinfo : EIATTR_CUDA_API_VERSION
	.align		4
        /*0000*/ 	.byte	0x04, 0x37
        /*0002*/ 	.short	(.L_7 - .L_6)
.L_6:
        /*0004*/ 	.word	0x00000082


	//----- nvinfo : EIATTR_KPARAM_INFO
	.align		4
.L_7:
        /*0008*/ 	.byte	0x04, 0x17
        /*000a*/ 	.short	(.L_9 - .L_8)
.L_8:
        /*000c*/ 	.word	0x00000000
        /*0010*/ 	.short	0x0002
        /*0012*/ 	.short	0x0010
        /*0014*/ 	.byte	0x00, 0xf0, 0x11, 0x00


	//----- nvinfo : EIATTR_KPARAM_INFO
	.align		4
.L_9:
        /*0018*/ 	.byte	0x04, 0x17
        /*001a*/ 	.short	(.L_11 - .L_10)
.L_10:
        /*001c*/ 	.word	0x00000000
        /*0020*/ 	.short	0x0001
        /*0022*/ 	.short	0x0008
        /*0024*/ 	.byte	0x00, 0xf5, 0x21, 0x00


	//----- nvinfo : EIATTR_KPARAM_INFO
	.align		4
.L_11:
        /*0028*/ 	.byte	0x04, 0x17
        /*002a*/ 	.short	(.L_13 - .L_12)
.L_12:
        /*002c*/ 	.word	0x00000000
        /*0030*/ 	.short	0x0000
        /*0032*/ 	.short	0x0000
        /*0034*/ 	.byte	0x00, 0xf5, 0x21, 0x00


	//----- nvinfo : EIATTR_SPARSE_MMA_MASK
	.align		4
.L_13:
        /*0038*/ 	.byte	0x03, 0x50
        /*003a*/ 	.short	0x0000


	//----- nvinfo : EIATTR_MAXREG_COUNT
	.align		4
        /*003c*/ 	.byte	0x03, 0x1b
        /*003e*/ 	.short	0x00ff


	//----- nvinfo : EIATTR_NUM_BARRIERS
	.align		4
        /*0040*/ 	.byte	0x02, 0x4c
        /*0042*/ 	.byte	0x01
	.zero		1


	//----- nvinfo : EIATTR_MERCURY_ISA_VERSION
	.align		4
        /*0044*/ 	.byte	0x03, 0x5f
        /*0046*/ 	.short	0x0101


	//----- nvinfo : EIATTR_VRC_CTA_INIT_COUNT
	.align		4
        /*0048*/ 	.byte	0x02, 0x4a
	.zero		1
	.zero		1


	//----- nvinfo : EIATTR_EXIT_INSTR_OFFSETS
	.align		4
        /*004c*/ 	.byte	0x04, 0x1c
        /*004e*/ 	.short	(.L_15 - .L_14)


	//   ....[0]....
.L_14:
        /*0050*/ 	.word	0x00000250


	//   ....[1]....
        /*0054*/ 	.word	0x000002d0


	//----- nvinfo : EIATTR_CRS_STACK_SIZE
	.align		4
.L_15:
        /*0058*/ 	.byte	0x04, 0x1e
        /*005a*/ 	.short	(.L_17 - .L_16)
.L_16:
        /*005c*/ 	.word	0x00000000


	//----- nvinfo : EIATTR_CBANK_PARAM_SIZE
	.align		4
.L_17:
        /*0060*/ 	.byte	0x03, 0x19
        /*0062*/ 	.short	0x0014


	//----- nvinfo : EIATTR_PARAM_CBANK
	.align		4
        /*0064*/ 	.byte	0x04, 0x0a
        /*0066*/ 	.short	(.L_19 - .L_18)
	.align		4
.L_18:
        /*0068*/ 	.word	index@(.nv.constant0._Z17reduce_max_kernelPdS_i)
        /*006c*/ 	.short	0x0380
        /*006e*/ 	.short	0x0014


	//----- nvinfo : EIATTR_SW_WAR
	.align		4
.L_19:
        /*0070*/ 	.byte	0x04, 0x36
        /*0072*/ 	.short	(.L_21 - .L_20)
.L_20:
        /*0074*/ 	.word	0x00000008
.L_21:


//--------------------- .nv.callgraph             --------------------------
	.section	.nv.callgraph,"",@"SHT_CUDA_CALLGRAPH"
	.align	4
	.sectionentsize	8
	.align		4
        /*0000*/ 	.word	0x00000000
	.align		4
        /*0004*/ 	.word	0xffffffff
	.align		4
        /*0008*/ 	.word	0x00000000
	.align		4
        /*000c*/ 	.word	0xfffffffe
	.align		4
        /*0010*/ 	.word	0x00000000
	.align		4
        /*0014*/ 	.word	0xfffffffd
	.align		4
        /*0018*/ 	.word	0x00000000
	.align		4
        /*001c*/ 	.word	0xfffffffc


//--------------------- .text._Z17reduce_max_kernelPdS_i --------------------------
	.section	.text._Z17reduce_max_kernelPdS_i,"ax",@progbits
	.align	128
        .global         _Z17reduce_max_kernelPdS_i
        .type           _Z17reduce_max_kernelPdS_i,@function
        .size           _Z17reduce_max_kernelPdS_i,(.L_x_5 - _Z17reduce_max_kernelPdS_i)
        .other          _Z17reduce_max_kernelPdS_i,@"STO_CUDA_ENTRY STV_DEFAULT"
_Z17reduce_max_kernelPdS_i:
.text._Z17reduce_max_kernelPdS_i:
[----:B------:R-:W-:Y:S01]  /*0000*/  LDC R1, c[0x0][0x37c] ;  /* 0x0000df00ff017b82 */ /* 0x000fe20000000800 */
[----:B------:R-:W0:Y:S01]  /*0010*/  S2R R9, SR_TID.X ;  /* 0x0000000000097919 */ /* 0x000e220000002100 */
[----:B------:R-:W0:Y:S01]  /*0020*/  LDCU UR8, c[0x0][0x360] ;  /* 0x00006c00ff0877ac */ /* 0x000e220008000800 */
[----:B------:R-:W-:Y:S01]  /*0030*/  IMAD.MOV.U32 R2, RZ, RZ, 0x0 ;  /* 0x00000000ff027424 */ /* 0x000fe200078e00ff */
[----:B------:R-:W0:Y:S01]  /*0040*/  S2R R6, SR_CTAID.X ;  /* 0x0000000000067919 */ /* 0x000e220000002500 */
[----:B------:R-:W1:Y:S01]  /*0050*/  LDCU UR4, c[0x0][0x390] ;  /* 0x00007200ff0477ac */ /* 0x000e620008000800 */
[----:B------:R-:W-:Y:S01]  /*0060*/  IMAD.MOV.U32 R3, RZ, RZ, -0x3e32329b ;  /* 0xc1cdcd65ff037424 */ /* 0x000fe200078e00ff */
[----:B------:R-:W2:Y:S01]  /*0070*/  LDCU.64 UR6, c[0x0][0x358] ;  /* 0x00006b00ff0677ac */ /* 0x000ea20008000a00 */
[----:B0-----:R-:W-:-:S05]  /*0080*/  IMAD R7, R6, UR8, R9 ;  /* 0x0000000806077c24 */ /* 0x001fca000f8e0209 */
[----:B-1----:R-:W-:-:S13]  /*0090*/  ISETP.GE.AND P0, PT, R7, UR4, PT ;  /* 0x0000000407007c0c */ /* 0x002fda000bf06270 */
[----:B------:R-:W0:Y:S02]  /*00a0*/  @!P0 LDC.64 R4, c[0x0][0x380] ;  /* 0x0000e000ff048b82 */ /* 0x000e240000000a00 */
[----:B0-----:R-:W-:-:S05]  /*00b0*/  @!P0 IMAD.WIDE R4, R7, 0x8, R4 ;  /* 0x0000000807048825 */ /* 0x001fca00078e0204 */
[----:B--2---:R-:W2:Y:S01]  /*00c0*/  @!P0 LDG.E.64 R2, desc[UR6][R4.64] ;  /* 0x0000000604028981 */ /* 0x004ea2000c1e1b00 */
[----:B------:R-:W0:Y:S01]  /*00d0*/  S2UR UR5, SR_CgaCtaId ;  /* 0x00000000000579c3 */ /* 0x000e220000008800 */
[----:B------:R-:W-:Y:S01]  /*00e0*/  MOV R0, UR8 ;  /* 0x0000000800007c02 */ /* 0x000fe20008000f00 */
[----:B------:R-:W-:-:S03]  /*00f0*/  UMOV UR4, 0x400 ;  /* 0x0000040000047882 */ /* 0x000fc60000000000 */
[----:B------:R-:W-:Y:S01]  /*0100*/  ISETP.GE.U32.AND P0, PT, R0, 0x2, PT ;  /* 0x000000020000780c */ /* 0x000fe20003f06070 */
[----:B0-----:R-:W-:-:S06]  /*0110*/  ULEA UR4, UR5, UR4, 0x18 ;  /* 0x0000000405047291 */ /* 0x001fcc000f8ec0ff */
[----:B------:R-:W-:-:S05]  /*0120*/  LEA R7, R9, UR4, 0x3 ;  /* 0x0000000409077c11 */ /* 0x000fca000f8e18ff */
[----:B--2---:R0:W-:Y:S01]  /*0130*/  STS.64 [R7], R2 ;  /* 0x0000000207007388 */ /* 0x0041e20000000a00 */
[----:B------:R-:W-:Y:S06]  /*0140*/  BAR.SYNC.DEFER_BLOCKING 0x0 ;  /* 0x0000000000007b1d */ /* 0x000fec0000010000 */
[----:B------:R-:W-:Y:S05]  /*0150*/  @!P0 BRA `(.L_x_0) ;  /* 0x0000000000388947 */ /* 0x000fea0003800000 */
.L_x_3:
[--C-:B------:R-:W-:Y:S01]  /*0160*/  IMAD.MOV.U32 R8, RZ, RZ, R0.reuse ;  /* 0x000000ffff087224 */ /* 0x100fe200078e0000 */
[----:B------:R-:W-:Y:S01]  /*0170*/  SHF.R.U32.HI R0, RZ, 0x1, R0 ;  /* 0x00000001ff007819 */ /* 0x000fe20000011600 */
[----:B------:R-:W-:Y:S03]  /*0180*/  BSSY.RECONVERGENT B0, `(.L_x_1) ;  /* 0x0000008000007945 */ /* 0x000fe60003800200 */
[----:B------:R-:W-:-:S13]  /*0190*/  ISETP.GE.U32.AND P0, PT, R9, R0, PT ;  /* 0x000000000900720c */ /* 0x000fda0003f06070 */
[----:B-1----:R-:W-:Y:S05]  /*01a0*/  @P0 BRA `(.L_x_2) ;  /* 0x0000000000140947 */ /* 0x002fea0003800000 */
[----:B------:R-:W-:Y:S01]  /*01b0*/  LEA R4, R0, R7, 0x3 ;  /* 0x0000000700047211 */ /* 0x000fe200078e18ff */
[----:B0-----:R-:W-:Y:S05]  /*01c0*/  LDS.64 R2, [R7] ;  /* 0x0000000007027984 */ /* 0x001fea0000000a00 */
[----:B------:R-:W0:Y:S02]  /*01d0*/  LDS.64 R4, [R4] ;  /* 0x0000000004047984 */ /* 0x000e240000000a00 */
[----:B0-----:R-:W-:-:S14]  /*01e0*/  DSETP.GT.AND P0, PT, R4, R2, PT ;  /* 0x000000020400722a */ /* 0x001fdc0003f04000 */
[----:B------:R1:W-:Y:S02]  /*01f0*/  @P0 STS.64 [R7], R4 ;  /* 0x0000000407000388 */ /* 0x0003e40000000a00 */
.L_x_2:
[----:B------:R-:W-:Y:S05]  /*0200*/  BSYNC.RECONVERGENT B0 ;  /* 0x0000000000007941 */ /* 0x000fea0003800200 */
.L_x_1:
[----:B------:R-:W-:Y:S01]  /*0210*/  BAR.SYNC.DEFER_BLOCKING 0x0 ;  /* 0x0000000000007b1d */ /* 0x000fe20000010000 */
[----:B------:R-:W-:-:S13]  /*0220*/  ISETP.GT.U32.AND P0, PT, R8, 0x3, PT ;  /* 0x000000030800780c */ /* 0x000fda0003f04070 */
[----:B------:R-:W-:Y:S05]  /*0230*/  @P0 BRA `(.L_x_3) ;  /* 0xfffffffc00c80947 */ /* 0x000fea000383ffff */
.L_x_0:
[----:B------:R-:W-:-:S13]  /*0240*/  ISETP.NE.AND P0, PT, R9, RZ, PT ;  /* 0x000000ff0900720c */ /* 0x000fda0003f05270 */
[----:B------:R-:W-:Y:S05]  /*0250*/  @P0 EXIT ;  /* 0x000000000000094d */ /* 0x000fea0003800000 */
[----:B------:R-:W2:Y:S01]  /*0260*/  S2UR UR5, SR_CgaCtaId ;  /* 0x00000000000579c3 */ /* 0x000ea20000008800 */
[----:B------:R-:W-:-:S07]  /*0270*/  UMOV UR4, 0x400 ;  /* 0x0000040000047882 */ /* 0x000fce0000000000 */
[----:B-1----:R-:W1:Y:S01]  /*0280*/  LDC.64 R4, c[0x0][0x388] ;  /* 0x0000e200ff047b82 */ /* 0x002e620000000a00 */
[----:B--2---:R-:W-:Y:S01]  /*0290*/  ULEA UR4, UR5, UR4, 0x18 ;  /* 0x0000000405047291 */ /* 0x004fe2000f8ec0ff */
[----:B-1----:R-:W-:-:S08]  /*02a0*/  IMAD.WIDE.U32 R4, R6, 0x8, R4 ;  /* 0x0000000806047825 */ /* 0x002fd000078e0004 */
[----:B0-----:R-:W0:Y:S04]  /*02b0*/  LDS.64 R2, [UR4] ;  /* 0x00000004ff027984 */ /* 0x001e280008000a00 */
[----:B0-----:R-:W-:Y:S01]  /*02c0*/  STG.E.64 desc[UR6][R4.64], R2 ;  /* 0x0000000204007986 */ /* 0x001fe2000c101b06 */
[----:B------:R-:W-:Y:S05]  /*02d0*/  EXIT ;  /* 0x000000000000794d */ /* 0x000fea0003800000 */
.L_x_4:
[----:B------:R-:W-:-:S00]  /*02e0*/  BRA `(.L_x_4) ;  /* 0xfffffffc00fc7947 */ /* 0x000fc0000383ffff */
[----:B------:R-:W-:-:S00]  /*02f0*/  NOP ;  /* 0x0000000000007918 */ /* 0x000fc00000000000 */
        /* <DEDUP_REMOVED lines=8> */
.L_x_5:


//--------------------- .nv.shared._Z17reduce_max_kernelPdS_i --------------------------
	.section	.nv.shared._Z17reduce_max_kernelPdS_i,"aw",@nobits
	.sectionflags	@""
	.align	16
	.zero		1024


//--------------------- .nv.shared.reserved.0     --------------------------
	.section	.nv.shared.reserved.0,"aw",@nobits
	.weak		__nv_reservedSMEM_offset_0_alias
	.size		__nv_reservedSMEM_offset_0_alias, 0, 64
	.other		__nv_reservedSMEM_offset_0_alias,@"STO_CUDA_RESERVED_SHARED STV_DEFAULT"
__nv_reservedSMEM_offset_0_alias:
	.zero		0
	.zero		64


//--------------------- .nv.constant0._Z17reduce_max_kernelPdS_i --------------------------
	.section	.nv.constant0._Z17reduce_max_kernelPdS_i,"a",@progbits
	.sectionflags	@""
	.align	4
.nv.constant0._Z17reduce_max_kernelPdS_i:
	.zero		916


//--------------------- SYMBOLS --------------------------

	.type		.nv.reservedSmem.offset0,@object
	.size		.nv.reservedSmem.offset0,0x4
	.type		.nv.reservedSmem.cap,@object
	.size		.nv.reservedSmem.cap,0x4
